//
// Generated by NVIDIA NVVM Compiler
//
// Compiler Build ID: CL-36424714
// Cuda compilation tools, release 13.0, V13.0.88
// Based on NVVM 20.0.0
//

.version 9.0
.target sm_100
.address_size 64

	// .globl	_Z17kernel_vector_setPiii

.visible .entry _Z17kernel_vector_setPiii(
	.param .u64 .ptr .align 1 _Z17kernel_vector_setPiii_param_0,
	.param .u32 _Z17kernel_vector_setPiii_param_1,
	.param .u32 _Z17kernel_vector_setPiii_param_2
)
{
	.reg .pred 	%p<2>;
	.reg .b32 	%r<7>;
	.reg .b64 	%rd<5>;

	ld.param.u64 	%rd1, [_Z17kernel_vector_setPiii_param_0];
	ld.param.u32 	%r2, [_Z17kernel_vector_setPiii_param_1];
	ld.param.u32 	%r3, [_Z17kernel_vector_setPiii_param_2];
	mov.u32 	%r4, %tid.x;
	mov.u32 	%r5, %ntid.x;
	mov.u32 	%r6, %ctaid.x;
	mad.lo.s32 	%r1, %r5, %r6, %r4;
	setp.ge.u32 	%p1, %r1, %r3;
	@%p1 bra 	$L__BB0_2;
	cvta.to.global.u64 	%rd2, %rd1;
	mul.wide.u32 	%rd3, %r1, 4;
	add.s64 	%rd4, %rd2, %rd3;
	st.global.u32 	[%rd4], %r2;
$L__BB0_2:
	ret;

}


// ===== COMPILED SASS (sm_100) =====

	.target	sm_100

	.elftype	@"ET_EXEC"


//--------------------- .note.nv.tkinfo           --------------------------
	.section	.note.nv.tkinfo,"",@"SHT_NOTE"
	.sectionflags	@"SHF_NOTE_NV_TKINFO"
	.tkinfo
        /*0018*/ 	.word	0x00000002
        /*0030*/ 	.string	""
        /*0030*/ 	.string	"ptxas"
        /*0030*/ 	.string	"Cuda compilation tools, release 13.0, V13.0.88"
        /*0030*/ 	.string	"Build cuda_13.0.r13.0/compiler.36424714_0"
        /*0030*/ 	.string	"-arch sm_100 -m 64 "



//--------------------- .note.nv.cuinfo           --------------------------
	.section	.note.nv.cuinfo,"",@"SHT_NOTE"
	.sectionflags	@"SHF_NOTE_NV_CUINFO"
        /*0018*/ 	.short	0x0002
        /*001a*/ 	.short	0x0064
        /*001c*/ 	.short	0x0082
	.zero		2


//--------------------- .nv.info                  --------------------------
	.section	.nv.info,"",@"SHT_CUDA_INFO"
	.align	4


	//----- nvinfo : EIATTR_REGCOUNT
	.align		4
        /*0000*/ 	.byte	0x04, 0x2f
        /*0002*/ 	.short	(.L_1 - .L_0)
	.align		4
.L_0:
        /*0004*/ 	.word	index@(_Z17kernel_vector_setPiii)
        /*0008*/ 	.word	0x0000000a


	//----- nvinfo : EIATTR_FRAME_SIZE
	.align		4
.L_1:
        /*000c*/ 	.byte	0x04, 0x11
        /*000e*/ 	.short	(.L_3 - .L_2)
	.align		4
.L_2:
        /*0010*/ 	.word	index@(_Z17kernel_vector_setPiii)
        /*0014*/ 	.word	0x00000000


	//----- nvinfo : EIATTR_MIN_STACK_SIZE
	.align		4
.L_3:
        /*0018*/ 	.byte	0x04, 0x12
        /*001a*/ 	.short	(.L_5 - .L_4)
	.align		4
.L_4:
        /*001c*/ 	.word	index@(_Z17kernel_vector_setPiii)
        /*0020*/ 	.word	0x00000000
.L_5:


//--------------------- .nv.compat                --------------------------
	.section	.nv.compat,"",@"SHT_CUDA_COMPAT_INFO"
	.align	4
        /*0000*/ 	.byte	0x02, 0x09, 0x00, 0x00, 0x02, 0x02, 0x01, 0x00, 0x02, 0x05, 0x05, 0x00, 0x03, 0x07, 0x01, 0x01
        /*0010*/ 	.byte	0x02, 0x03, 0x00, 0x00, 0x02, 0x06, 0x01, 0x00, 0x04, 0x0b, 0x08, 0x00, 0x09, 0x00, 0x00, 0x00
        /*0020*/ 	.byte	0x00, 0x00, 0x00, 0x00


//--------------------- .nv.info._Z17kernel_vector_setPiii --------------------------
	.section	.nv.info._Z17kernel_vector_setPiii,"",@"SHT_CUDA_INFO"
	.sectionflags	@""
	.align	4


	//----- nvinfo : EIATTR_CUDA_API_VERSION
	.align		4
        /*0000*/ 	.byte	0x04, 0x37
        /*0002*/ 	.short	(.L_7 - .L_6)
.L_6:
        /*0004*/ 	.word	0x00000082


	//----- nvinfo : EIATTR_KPARAM_INFO
	.align		4
.L_7:
        /*0008*/ 	.byte	0x04, 0x17
        /*000a*/ 	.short	(.L_9 - .L_8)
.L_8:
        /*000c*/ 	.word	0x00000000
        /*0010*/ 	.short	0x0002
        /*0012*/ 	.short	0x000c
        /*0014*/ 	.byte	0x00, 0xf0, 0x11, 0x00


	//----- nvinfo : EIATTR_KPARAM_INFO
	.align		4
.L_9:
        /*0018*/ 	.byte	0x04, 0x17
        /*001a*/ 	.short	(.L_11 - .L_10)
.L_10:
        /*001c*/ 	.word	0x00000000
        /*0020*/ 	.short	0x0001
        /*0022*/ 	.short	0x0008
        /*0024*/ 	.byte	0x00, 0xf0, 0x11, 0x00


	//----- nvinfo : EIATTR_KPARAM_INFO
	.align		4
.L_11:
        /*0028*/ 	.byte	0x04, 0x17
        /*002a*/ 	.short	(.L_13 - .L_12)
.L_12:
        /*002c*/ 	.word	0x00000000
        /*0030*/ 	.short	0x0000
        /*0032*/ 	.short	0x0000
        /*0034*/ 	.byte	0x00, 0xf5, 0x21, 0x00


	//----- nvinfo : EIATTR_SPARSE_MMA_MASK
	.align		4
.L_13:
        /*0038*/ 	.byte	0x03, 0x50
        /*003a*/ 	.short	0x0000


	//----- nvinfo : EIATTR_MAXREG_COUNT
	.align		4
        /*003c*/ 	.byte	0x03, 0x1b
        /*003e*/ 	.short	0x00ff


	//----- nvinfo : EIATTR_MERCURY_ISA_VERSION
	.align		4
        /*0040*/ 	.byte	0x03, 0x5f
        /*0042*/ 	.short	0x0101


	//----- nvinfo : EIATTR_VRC_CTA_INIT_COUNT
	.align		4
        /*0044*/ 	.byte	0x02, 0x4a
	.zero		1
	.zero		1


	//----- nvinfo : EIATTR_EXIT_INSTR_OFFSETS
	.align		4
        /*0048*/ 	.byte	0x04, 0x1c
        /*004a*/ 	.short	(.L_15 - .L_14)


	//   ....[0]....
.L_14:
        /*004c*/ 	.word	0x00000070


	//   ....[1]....
        /*0050*/ 	.word	0x000000d0


	//----- nvinfo : EIATTR_CBANK_PARAM_SIZE
	.align		4
.L_15:
        /*0054*/ 	.byte	0x03, 0x19
        /*0056*/ 	.short	0x0010


	//----- nvinfo : EIATTR_PARAM_CBANK
	.align		4
        /*0058*/ 	.byte	0x04, 0x0a
        /*005a*/ 	.short	(.L_17 - .L_16)
	.align		4
.L_16:
        /*005c*/ 	.word	index@(.nv.constant0._Z17kernel_vector_setPiii)
        /*0060*/ 	.short	0x0380
        /*0062*/ 	.short	0x0010


	//----- nvinfo : EIATTR_SW_WAR
	.align		4
.L_17:
        /*0064*/ 	.byte	0x04, 0x36
        /*0066*/ 	.short	(.L_19 - .L_18)
.L_18:
        /*0068*/ 	.word	0x00000008
.L_19:


//--------------------- .nv.callgraph             --------------------------
	.section	.nv.callgraph,"",@"SHT_CUDA_CALLGRAPH"
	.align	4
	.sectionentsize	8
	.align		4
        /*0000*/ 	.word	0x00000000
	.align		4
        /*0004*/ 	.word	0xffffffff
	.align		4
        /*0008*/ 	.word	0x00000000
	.align		4
        /*000c*/ 	.word	0xfffffffe
	.align		4
        /*0010*/ 	.word	0x00000000
	.align		4
        /*0014*/ 	.word	0xfffffffd
	.align		4
        /*0018*/ 	.word	0x00000000
	.align		4
        /*001c*/ 	.word	0xfffffffc


//--------------------- .text._Z17kernel_vector_setPiii --------------------------
	.section	.text._Z17kernel_vector_setPiii,"ax",@progbits
	.align	128
        .global         _Z17kernel_vector_setPiii
        .type           _Z17kernel_vector_setPiii,@function
        .size           _Z17kernel_vector_setPiii,(.L_x_1 - _Z17kernel_vector_setPiii)
        .other          _Z17kernel_vector_setPiii,@"STO_CUDA_ENTRY STV_DEFAULT"
_Z17kernel_vector_setPiii:
.text._Z17kernel_vector_setPiii:
[----:B------:R-:W-:Y:S01]  /*0000*/  LDC R1, c[0x0][0x37c] ;  /* 0x0000df00ff017b82 */ /* 0x000fe20000000800 */
[----:B------:R-:W0:Y:S01]  /*0010*/  S2R R5, SR_TID.X ;  /* 0x0000000000057919 */ /* 0x000e220000002100 */
[----:B------:R-:W0:Y:S01]  /*0020*/  LDCU UR4, c[0x0][0x360] ;  /* 0x00006c00ff0477ac */ /* 0x000e220008000800 */
[----:B------:R-:W0:Y:S01]  /*0030*/  S2R R0, SR_CTAID.X ;  /* 0x0000000000007919 */ /* 0x000e220000002500 */
[----:B------:R-:W1:Y:S01]  /*0040*/  LDCU UR5, c[0x0][0x38c] ;  /* 0x00007180ff0577ac */ /* 0x000e620008000800 */
[----:B0-----:R-:W-:-:S05]  /*0050*/  IMAD R5, R0, UR4, R5 ;  /* 0x0000000400057c24 */ /* 0x001fca000f8e0205 */
[----:B-1----:R-:W-:-:S13]  /*0060*/  ISETP.GE.U32.AND P0, PT, R5, UR5, PT ;  /* 0x0000000505007c0c */ /* 0x002fda000bf06070 */
[----:B------:R-:W-:Y:S05]  /*0070*/  @P0 EXIT ;  /* 0x000000000000094d */ /* 0x000fea0003800000 */
[----:B------:R-:W0:Y:S01]  /*0080*/  LDC.64 R2, c[0x0][0x380] ;  /* 0x0000e000ff027b82 */ /* 0x000e220000000a00 */
[----:B------:R-:W1:Y:S07]  /*0090*/  LDCU.64 UR4, c[0x0][0x358] ;  /* 0x00006b00ff0477ac */ /* 0x000e6e0008000a00 */
[----:B------:R-:W1:Y:S01]  /*00a0*/  LDC R7, c[0x0][0x388] ;  /* 0x0000e200ff077b82 */ /* 0x000e620000000800 */
[----:B0-----:R-:W-:-:S05]  /*00b0*/  IMAD.WIDE.U32 R2, R5, 0x4, R2 ;  /* 0x0000000405027825 */ /* 0x001fca00078e0002 */
[----:B-1----:R-:W-:Y:S01]  /*00c0*/  STG.E desc[UR4][R2.64], R7 ;  /* 0x0000000702007986 */ /* 0x002fe2000c101904 */
[----:B------:R-:W-:Y:S05]  /*00d0*/  EXIT ;  /* 0x000000000000794d */ /* 0x000fea0003800000 */
.L_x_0:
[----:B------:R-:W-:-:S00]  /*00e0*/  BRA `(.L_x_0) ;  /* 0xfffffffc00fc7947 */ /* 0x000fc0000383ffff */
[----:B------:R-:W-:-:S00]  /*00f0*/  NOP ;  /* 0x0000000000007918 */ /* 0x000fc00000000000 */
        /* <DEDUP_REMOVED lines=8> */
.L_x_1:


//--------------------- .nv.shared.reserved.0     --------------------------
	.section	.nv.shared.reserved.0,"aw",@nobits
	.weak		__nv_reservedSMEM_offset_0_alias
	.size		__nv_reservedSMEM_offset_0_alias, 0, 64
	.other		__nv_reservedSMEM_offset_0_alias,@"STO_CUDA_RESERVED_SHARED STV_DEFAULT"
__nv_reservedSMEM_offset_0_alias:
	.zero		0
	.zero		64


//--------------------- .nv.constant0._Z17kernel_vector_setPiii --------------------------
	.section	.nv.constant0._Z17kernel_vector_setPiii,"a",@progbits
	.sectionflags	@""
	.align	4
.nv.constant0._Z17kernel_vector_setPiii:
	.zero		912


//--------------------- SYMBOLS --------------------------

	.type		.nv.reservedSmem.offset0,@object
	.size		.nv.reservedSmem.offset0,0x4
